	.headerflags	@"EF_CUDA_TEXMODE_UNIFIED EF_CUDA_64BIT_ADDRESS EF_CUDA_ACCELERATORS EF_CUDA_SM90 EF_CUDA_VIRTUAL_SM(EF_CUDA_SM90)"
	.elftype	@"ET_EXEC"


//--------------------- .nv.info                  --------------------------
	.section	.nv.info,"",@"SHT_CUDA_INFO"
	.align	4


	//----- nvinfo : EIATTR_REGCOUNT
	.align		4
        /*0000*/ 	.byte	0x04, 0x2f
        /*0002*/ 	.short	(.L_2 - .L_1)
	.align		4
.L_1:
        /*0004*/ 	.word	index@(triton_per_fused_native_layer_norm_1)
        /*0008*/ 	.word	0x00000011


	//----- nvinfo : EIATTR_MIN_STACK_SIZE
	.align		4
.L_2:
        /*000c*/ 	.byte	0x04, 0x12
        /*000e*/ 	.short	(.L_4 - .L_3)
	.align		4
.L_3:
        /*0010*/ 	.word	index@(triton_per_fused_native_layer_norm_1)
        /*0014*/ 	.word	0x00000000


	//----- nvinfo : EIATTR_FRAME_SIZE
	.align		4
.L_4:
        /*0018*/ 	.byte	0x04, 0x11
        /*001a*/ 	.short	(.L_6 - .L_5)
	.align		4
.L_5:
        /*001c*/ 	.word	index@(triton_per_fused_native_layer_norm_1)
        /*0020*/ 	.word	0x00000000


	//----- nvinfo : EIATTR_MIN_STACK_SIZE
	.align		4
.L_6:
        /*0024*/ 	.byte	0x04, 0x12
        /*0026*/ 	.short	(.L_8 - .L_7)
	.align		4
.L_7:
        /*0028*/ 	.word	index@(triton_per_fused_native_layer_norm_1)
        /*002c*/ 	.word	0x00000000
.L_8:


//--------------------- .nv.info.triton_per_fused_native_layer_norm_1 --------------------------
	.section	.nv.info.triton_per_fused_native_layer_norm_1,"",@"SHT_CUDA_INFO"
	.sectionflags	@""
	.align	4


	//----- nvinfo : EIATTR_CUDA_API_VERSION
	.align		4
        /*0000*/ 	.byte	0x04, 0x37
        /*0002*/ 	.short	(.L_10 - .L_9)
.L_9:
        /*0004*/ 	.word	0x0000007c


	//----- nvinfo : EIATTR_KPARAM_INFO
	.align		4
.L_10:
        /*0008*/ 	.byte	0x04, 0x17
        /*000a*/ 	.short	(.L_12 - .L_11)
.L_11:
        /*000c*/ 	.word	0x00000000
        /*0010*/ 	.short	0x0005
        /*0012*/ 	.short	0x0024
        /*0014*/ 	.byte	0x00, 0xf0, 0x11, 0x00


	//----- nvinfo : EIATTR_KPARAM_INFO
	.align		4
.L_12:
        /*0018*/ 	.byte	0x04, 0x17
        /*001a*/ 	.short	(.L_14 - .L_13)
.L_13:
        /*001c*/ 	.word	0x00000000
        /*0020*/ 	.short	0x0004
        /*0022*/ 	.short	0x0020
        /*0024*/ 	.byte	0x00, 0xf0, 0x11, 0x00


	//----- nvinfo : EIATTR_KPARAM_INFO
	.align		4
.L_14:
        /*0028*/ 	.byte	0x04, 0x17
        /*002a*/ 	.short	(.L_16 - .L_15)
.L_15:
        /*002c*/ 	.word	0x00000000
        /*0030*/ 	.short	0x0003
        /*0032*/ 	.short	0x0018
        /*0034*/ 	.byte	0x00, 0xf4, 0x21, 0x00


	//----- nvinfo : EIATTR_KPARAM_INFO
	.align		4
.L_16:
        /*0038*/ 	.byte	0x04, 0x17
        /*003a*/ 	.short	(.L_18 - .L_17)
.L_17:
        /*003c*/ 	.word	0x00000000
        /*0040*/ 	.short	0x0002
        /*0042*/ 	.short	0x0010
        /*0044*/ 	.byte	0x00, 0xf4, 0x21, 0x00


	//----- nvinfo : EIATTR_KPARAM_INFO
	.align		4
.L_18:
        /*0048*/ 	.byte	0x04, 0x17
        /*004a*/ 	.short	(.L_20 - .L_19)
.L_19:
        /*004c*/ 	.word	0x00000000
        /*0050*/ 	.short	0x0001
        /*0052*/ 	.short	0x0008
        /*0054*/ 	.byte	0x00, 0xf4, 0x21, 0x00


	//----- nvinfo : EIATTR_KPARAM_INFO
	.align		4
.L_20:
        /*0058*/ 	.byte	0x04, 0x17
        /*005a*/ 	.short	(.L_22 - .L_21)
.L_21:
        /*005c*/ 	.word	0x00000000
        /*0060*/ 	.short	0x0000
        /*0062*/ 	.short	0x0000
        /*0064*/ 	.byte	0x00, 0xf4, 0x21, 0x00


	//----- nvinfo : EIATTR_SPARSE_MMA_MASK
	.align		4
.L_22:
        /*0068*/ 	.byte	0x03, 0x50
        /*006a*/ 	.short	0x0000


	//----- nvinfo : EIATTR_MAXREG_COUNT
	.align		4
        /*006c*/ 	.byte	0x03, 0x1b
        /*006e*/ 	.short	0x00ff


	//----- nvinfo : EIATTR_COOP_GROUP_MASK_REGIDS
	.align		4
        /*0070*/ 	.byte	0x04, 0x29
        /*0072*/ 	.short	(.L_24 - .L_23)


	//   ....[0]....
.L_23:
        /*0074*/ 	.word	0xffffffff


	//   ....[1]....
        /*0078*/ 	.word	0xffffffff


	//   ....[2]....
        /*007c*/ 	.word	0xffffffff


	//   ....[3]....
        /*0080*/ 	.word	0xffffffff


	//   ....[4]....
        /*0084*/ 	.word	0xffffffff


	//   ....[5]....
        /*0088*/ 	.word	0xffffffff


	//----- nvinfo : EIATTR_COOP_GROUP_INSTR_OFFSETS
	.align		4
.L_24:
        /*008c*/ 	.byte	0x04, 0x28
        /*008e*/ 	.short	(.L_26 - .L_25)


	//   ....[0]....
.L_25:
        /*0090*/ 	.word	0x00000130


	//   ....[1]....
        /*0094*/ 	.word	0x00000150


	//   ....[2]....
        /*0098*/ 	.word	0x00000170


	//   ....[3]....
        /*009c*/ 	.word	0x000001c0


	//   ....[4]....
        /*00a0*/ 	.word	0x000001e0


	//   ....[5]....
        /*00a4*/ 	.word	0x00000200


	//----- nvinfo : EIATTR_EXIT_INSTR_OFFSETS
	.align		4
.L_26:
        /*00a8*/ 	.byte	0x04, 0x1c
        /*00aa*/ 	.short	(.L_28 - .L_27)


	//   ....[0]....
.L_27:
        /*00ac*/ 	.word	0x000002b0


	//   ....[1]....
        /*00b0*/ 	.word	0x000002d0


	//----- nvinfo : EIATTR_REQNTID
	.align		4
.L_28:
        /*00b4*/ 	.byte	0x04, 0x10
        /*00b6*/ 	.short	(.L_30 - .L_29)
.L_29:
        /*00b8*/ 	.word	0x00000040
        /*00bc*/ 	.word	0x00000001
        /*00c0*/ 	.word	0x00000001


	//----- nvinfo : EIATTR_CBANK_PARAM_SIZE
	.align		4
.L_30:
        /*00c4*/ 	.byte	0x03, 0x19
        /*00c6*/ 	.short	0x0028


	//----- nvinfo : EIATTR_PARAM_CBANK
	.align		4
        /*00c8*/ 	.byte	0x04, 0x0a
        /*00ca*/ 	.short	(.L_32 - .L_31)
	.align		4
.L_31:
        /*00cc*/ 	.word	index@(.nv.constant0.triton_per_fused_native_layer_norm_1)
        /*00d0*/ 	.short	0x0210
        /*00d2*/ 	.short	0x0028


	//----- nvinfo : EIATTR_SW_WAR
	.align		4
.L_32:
        /*00d4*/ 	.byte	0x04, 0x36
        /*00d6*/ 	.short	(.L_34 - .L_33)
.L_33:
        /*00d8*/ 	.word	0x00000008
.L_34:


//--------------------- .nv.callgraph             --------------------------
	.section	.nv.callgraph,"",@"SHT_CUDA_CALLGRAPH"
	.align	4
	.sectionentsize	8
	.align		4
        /*0000*/ 	.word	0x00000000
	.align		4
        /*0004*/ 	.word	0xffffffff
	.align		4
        /*0008*/ 	.word	0x00000000
	.align		4
        /*000c*/ 	.word	0xfffffffe
	.align		4
        /*0010*/ 	.word	0x00000000
	.align		4
        /*0014*/ 	.word	0xfffffffd
	.align		4
        /*0018*/ 	.word	0x00000000
	.align		4
        /*001c*/ 	.word	0xfffffffc


//--------------------- .nv.constant4             --------------------------
	.section	.nv.constant4,"a",@progbits
	.align	8
	.align		8
.nv.constant4:
        /*0000*/ 	.dword	_$_str


//--------------------- .text.triton_per_fused_native_layer_norm_1 --------------------------
	.section	.text.triton_per_fused_native_layer_norm_1,"ax",@progbits
	.align	128
        .global         triton_per_fused_native_layer_norm_1
        .type           triton_per_fused_native_layer_norm_1,@function
        .size           triton_per_fused_native_layer_norm_1,(.L_x_1 - triton_per_fused_native_layer_norm_1)
        .other          triton_per_fused_native_layer_norm_1,@"STO_CUDA_ENTRY STV_DEFAULT"
triton_per_fused_native_layer_norm_1:
.text.triton_per_fused_native_layer_norm_1:
[----:B------:R-:W0:Y:S02]  /*0000*/  LDC R1, c[0x0][0x28] ;  /* 0x00000a00ff017b82 */ /* 0x000e240000000800 */
[----:B------:R-:W1:Y:S01]  /*0010*/  S2R R14, SR_TID.X ;  /* 0x00000000000e7919 */ /* 0x000e620000002100 */
[----:B------:R-:W2:Y:S01]  /*0020*/  LDC.64 R6, c[0x0][0x210] ;  /* 0x00008400ff067b82 */ /* 0x000ea20000000a00 */
[----:B------:R-:W-:Y:S01]  /*0030*/  HFMA2.MMA R10, -RZ, RZ, 0, 0 ;  /* 0x00000000ff0a7435 */ /* 0x000fe200000001ff */
[----:B------:R-:W-:Y:S01]  /*0040*/  ULDC.64 UR4, c[0x0][0x208] ;  /* 0x0000820000047ab9 */ /* 0x000fe20000000a00 */
[----:B------:R-:W3:Y:S05]  /*0050*/  S2R R0, SR_CTAID.X ;  /* 0x0000000000007919 */ /* 0x000eea0000002500 */
[----:B------:R-:W4:Y:S08]  /*0060*/  LDC.64 R4, c[0x0][0x220] ;  /* 0x00008800ff047b82 */ /* 0x000f300000000a00 */
[----:B------:R-:W5:Y:S01]  /*0070*/  LDC.64 R8, c[0x0][0x218] ;  /* 0x00008600ff087b82 */ /* 0x000f620000000a00 */
[----:B-1----:R-:W-:-:S02]  /*0080*/  LOP3.LUT R3, R14, 0x7, RZ, 0xc0, !PT ;  /* 0x000000070e037812 */ /* 0x002fc400078ec0ff */
[C---:B---3--:R-:W-:Y:S02]  /*0090*/  ISETP.GE.AND P0, PT, R0.reuse, 0x10, PT ;  /* 0x000000100000780c */ /* 0x048fe40003f06270 */
[----:B------:R-:W-:-:S05]  /*00a0*/  LEA R2, R0, R3, 0x3 ;  /* 0x0000000300027211 */ /* 0x000fca00078e18ff */
[----:B--2---:R-:W-:-:S06]  /*00b0*/  IMAD.WIDE R6, R2, 0x4, R6 ;  /* 0x0000000402067825 */ /* 0x004fcc00078e0206 */
[----:B------:R-:W2:Y:S01]  /*00c0*/  @!P0 LDG.E R10, desc[UR4][R6.64] ;  /* 0x00000004060a8981 */ /* 0x000ea2000c1e1900 */
[----:B----4-:R-:W-:-:S04]  /*00d0*/  IMAD.WIDE.U32 R4, R3, 0x4, R4 ;  /* 0x0000000403047825 */ /* 0x010fc800078e0004 */
[----:B-----5:R-:W-:Y:S02]  /*00e0*/  IMAD.WIDE.U32 R8, R3, 0x4, R8 ;  /* 0x0000000403087825 */ /* 0x020fe400078e0008 */
[----:B------:R1:W3:Y:S04]  /*00f0*/  LDG.E.EL R4, desc[UR4][R4.64] ;  /* 0x0000000404047981 */ /* 0x0002e8000c2e1900 */
[----:B------:R4:W3:Y:S01]  /*0100*/  LDG.E.EL R3, desc[UR4][R8.64] ;  /* 0x0000000408037981 */ /* 0x0008e2000c2e1900 */
[----:B--2---:R-:W-:-:S04]  /*0110*/  SEL R10, R10, RZ, !P0 ;  /* 0x000000ff0a0a7207 */ /* 0x004fc80004000000 */
[----:B------:R-:W-:-:S05]  /*0120*/  FSEL R11, R10, RZ, !P0 ;  /* 0x000000ff0a0b7208 */ /* 0x000fca0004000000 */
[----:B------:R-:W2:Y:S02]  /*0130*/  SHFL.BFLY PT, R12, R11, 0x4, 0x1f ;  /* 0x0c801f000b0c7f89 */ /* 0x000ea400000e0000 */
[----:B--2---:R-:W-:-:S05]  /*0140*/  FADD R12, R11, R12 ;  /* 0x0000000c0b0c7221 */ /* 0x004fca0000000000 */
[----:B------:R-:W2:Y:S02]  /*0150*/  SHFL.BFLY PT, R7, R12, 0x2, 0x1f ;  /* 0x0c401f000c077f89 */ /* 0x000ea400000e0000 */
[----:B--2---:R-:W-:-:S05]  /*0160*/  FADD R7, R12, R7 ;  /* 0x000000070c077221 */ /* 0x004fca0000000000 */
[----:B------:R-:W2:Y:S02]  /*0170*/  SHFL.BFLY PT, R6, R7, 0x1, 0x1f ;  /* 0x0c201f0007067f89 */ /* 0x000ea400000e0000 */
[----:B--2---:R-:W-:-:S04]  /*0180*/  FADD R13, R7, R6 ;  /* 0x00000006070d7221 */ /* 0x004fc80000000000 */
[----:B------:R-:W-:-:S04]  /*0190*/  FFMA R13, R13, -0.125, R10 ;  /* 0xbe0000000d0d7823 */ /* 0x000fc8000000000a */
[----:B------:R-:W-:-:S05]  /*01a0*/  FMUL R6, R13, R13 ;  /* 0x0000000d0d067220 */ /* 0x000fca0000400000 */
[----:B-1----:R-:W-:-:S05]  /*01b0*/  FSEL R5, R6, RZ, !P0 ;  /* 0x000000ff06057208 */ /* 0x002fca0004000000 */
[----:B------:R-:W4:Y:S02]  /*01c0*/  SHFL.BFLY PT, R6, R5, 0x4, 0x1f ;  /* 0x0c801f0005067f89 */ /* 0x000f2400000e0000 */
[----:B----4-:R-:W-:-:S05]  /*01d0*/  FADD R8, R5, R6 ;  /* 0x0000000605087221 */ /* 0x010fca0000000000 */
[----:B------:R-:W1:Y:S02]  /*01e0*/  SHFL.BFLY PT, R9, R8, 0x2, 0x1f ;  /* 0x0c401f0008097f89 */ /* 0x000e6400000e0000 */
[----:B-1----:R-:W-:-:S05]  /*01f0*/  FADD R9, R8, R9 ;  /* 0x0000000908097221 */ /* 0x002fca0000000000 */
[----:B------:R-:W1:Y:S01]  /*0200*/  SHFL.BFLY PT, R6, R9, 0x1, 0x1f ;  /* 0x0c201f0009067f89 */ /* 0x000e6200000e0000 */
[----:B------:R-:W-:Y:S02]  /*0210*/  MOV R11, 0x3e000000 ;  /* 0x3e000000000b7802 */ /* 0x000fe40000000f00 */
[----:B------:R-:W-:-:S04]  /*0220*/  LOP3.LUT P0, RZ, R14, 0x38, RZ, 0xc0, !PT ;  /* 0x000000380eff7812 */ /* 0x000fc8000780c0ff */
[----:B------:R-:W-:Y:S01]  /*0230*/  ISETP.LT.AND P0, PT, R0, 0x10, !P0 ;  /* 0x000000100000780c */ /* 0x000fe20004701270 */
[----:B-1----:R-:W-:Y:S02]  /*0240*/  FADD R10, R9, R6 ;  /* 0x00000006090a7221 */ /* 0x002fe40000000000 */
[----:B------:R-:W1:Y:S02]  /*0250*/  LDC.64 R6, c[0x0][0x228] ;  /* 0x00008a00ff067b82 */ /* 0x000e640000000a00 */
[----:B------:R-:W-:-:S06]  /*0260*/  FFMA R10, R10, R11, 9.9999999747524270788e-07 ;  /* 0x358637bd0a0a7423 */ /* 0x000fcc000000000b */
[----:B------:R-:W2:Y:S02]  /*0270*/  MUFU.RSQ R10, R10 ;  /* 0x0000000a000a7308 */ /* 0x000ea40000001400 */
[----:B--2---:R-:W-:Y:S01]  /*0280*/  FMUL R13, R13, R10 ;  /* 0x0000000a0d0d7220 */ /* 0x004fe20000400000 */
[----:B-1----:R-:W-:-:S04]  /*0290*/  IMAD.WIDE R6, R2, 0x4, R6 ;  /* 0x0000000402067825 */ /* 0x002fc800078e0206 */
[----:B---3--:R-:W-:Y:S01]  /*02a0*/  FFMA R3, R3, R13, R4 ;  /* 0x0000000d03037223 */ /* 0x008fe20000000004 */
[----:B------:R-:W-:Y:S06]  /*02b0*/  @!P0 EXIT ;  /* 0x000000000000894d */ /* 0x000fec0003800000 */
[----:B------:R-:W-:Y:S01]  /*02c0*/  STG.E desc[UR4][R6.64], R3 ;  /* 0x0000000306007986 */ /* 0x000fe2000c101904 */
[----:B------:R-:W-:Y:S05]  /*02d0*/  EXIT ;  /* 0x000000000000794d */ /* 0x000fea0003800000 */
.L_x_0:
[----:B------:R-:W-:-:S00]  /*02e0*/  BRA `(.L_x_0) ;  /* 0xfffffffc00fc7947 */ /* 0x000fc0000383ffff */
[----:B------:R-:W-:-:S00]  /*02f0*/  NOP ;  /* 0x0000000000007918 */ /* 0x000fc00000000000 */
        /* <DEDUP_REMOVED lines=8> */
.L_x_1:


//--------------------- .nv.global.init           --------------------------
	.section	.nv.global.init,"aw",@progbits
.nv.global.init:
	.type		_$_str,@object
	.size		_$_str,(.L_0 - _$_str)
_$_str:
        /*0000*/ 	.byte	0x5f, 0x5f, 0x43, 0x55, 0x44, 0x41, 0x5f, 0x46, 0x54, 0x5a, 0x00
.L_0:


//--------------------- .nv.constant0.triton_per_fused_native_layer_norm_1 --------------------------
	.section	.nv.constant0.triton_per_fused_native_layer_norm_1,"a",@progbits
	.sectionflags	@""
	.align	4
.nv.constant0.triton_per_fused_native_layer_norm_1:
	.zero		568
